	.headerflags	@"EF_CUDA_TEXMODE_UNIFIED EF_CUDA_64BIT_ADDRESS EF_CUDA_ACCELERATORS EF_CUDA_SM90 EF_CUDA_VIRTUAL_SM(EF_CUDA_SM90)"
	.elftype	@"ET_EXEC"


//--------------------- .nv.info                  --------------------------
	.section	.nv.info,"",@"SHT_CUDA_INFO"
	.align	4


	//----- nvinfo : EIATTR_REGCOUNT
	.align		4
        /*0000*/ 	.byte	0x04, 0x2f
        /*0002*/ 	.short	(.L_3 - .L_2)
	.align		4
.L_2:
        /*0004*/ 	.word	index@(triton_poi_fused__native_batch_norm_legit_no_training_add_relu_35)
        /*0008*/ 	.word	0x0000001c


	//----- nvinfo : EIATTR_MIN_STACK_SIZE
	.align		4
.L_3:
        /*000c*/ 	.byte	0x04, 0x12
        /*000e*/ 	.short	(.L_5 - .L_4)
	.align		4
.L_4:
        /*0010*/ 	.word	index@(triton_poi_fused__native_batch_norm_legit_no_training_add_relu_35)
        /*0014*/ 	.word	0x00000000


	//----- nvinfo : EIATTR_FRAME_SIZE
	.align		4
.L_5:
        /*0018*/ 	.byte	0x04, 0x11
        /*001a*/ 	.short	(.L_7 - .L_6)
	.align		4
.L_6:
        /*001c*/ 	.word	index@(triton_poi_fused__native_batch_norm_legit_no_training_add_relu_35)
        /*0020*/ 	.word	0x00000000


	//----- nvinfo : EIATTR_MIN_STACK_SIZE
	.align		4
.L_7:
        /*0024*/ 	.byte	0x04, 0x12
        /*0026*/ 	.short	(.L_9 - .L_8)
	.align		4
.L_8:
        /*0028*/ 	.word	index@(triton_poi_fused__native_batch_norm_legit_no_training_add_relu_35)
        /*002c*/ 	.word	0x00000000
.L_9:


//--------------------- .nv.info.triton_poi_fused__native_batch_norm_legit_no_training_add_relu_35 --------------------------
	.section	.nv.info.triton_poi_fused__native_batch_norm_legit_no_training_add_relu_35,"",@"SHT_CUDA_INFO"
	.sectionflags	@""
	.align	4


	//----- nvinfo : EIATTR_CUDA_API_VERSION
	.align		4
        /*0000*/ 	.byte	0x04, 0x37
        /*0002*/ 	.short	(.L_11 - .L_10)
.L_10:
        /*0004*/ 	.word	0x0000007c


	//----- nvinfo : EIATTR_KPARAM_INFO
	.align		4
.L_11:
        /*0008*/ 	.byte	0x04, 0x17
        /*000a*/ 	.short	(.L_13 - .L_12)
.L_12:
        /*000c*/ 	.word	0x00000000
        /*0010*/ 	.short	0x000b
        /*0012*/ 	.short	0x0058
        /*0014*/ 	.byte	0x00, 0xf0, 0x11, 0x00


	//----- nvinfo : EIATTR_KPARAM_INFO
	.align		4
.L_13:
        /*0018*/ 	.byte	0x04, 0x17
        /*001a*/ 	.short	(.L_15 - .L_14)
.L_14:
        /*001c*/ 	.word	0x00000000
        /*0020*/ 	.short	0x000a
        /*0022*/ 	.short	0x0050
        /*0024*/ 	.byte	0x00, 0xf4, 0x21, 0x00


	//----- nvinfo : EIATTR_KPARAM_INFO
	.align		4
.L_15:
        /*0028*/ 	.byte	0x04, 0x17
        /*002a*/ 	.short	(.L_17 - .L_16)
.L_16:
        /*002c*/ 	.word	0x00000000
        /*0030*/ 	.short	0x0009
        /*0032*/ 	.short	0x0048
        /*0034*/ 	.byte	0x00, 0xf4, 0x21, 0x00


	//----- nvinfo : EIATTR_KPARAM_INFO
	.align		4
.L_17:
        /*0038*/ 	.byte	0x04, 0x17
        /*003a*/ 	.short	(.L_19 - .L_18)
.L_18:
        /*003c*/ 	.word	0x00000000
        /*0040*/ 	.short	0x0008
        /*0042*/ 	.short	0x0040
        /*0044*/ 	.byte	0x00, 0xf4, 0x21, 0x00


	//----- nvinfo : EIATTR_KPARAM_INFO
	.align		4
.L_19:
        /*0048*/ 	.byte	0x04, 0x17
        /*004a*/ 	.short	(.L_21 - .L_20)
.L_20:
        /*004c*/ 	.word	0x00000000
        /*0050*/ 	.short	0x0007
        /*0052*/ 	.short	0x0038
        /*0054*/ 	.byte	0x00, 0xf4, 0x21, 0x00


	//----- nvinfo : EIATTR_KPARAM_INFO
	.align		4
.L_21:
        /*0058*/ 	.byte	0x04, 0x17
        /*005a*/ 	.short	(.L_23 - .L_22)
.L_22:
        /*005c*/ 	.word	0x00000000
        /*0060*/ 	.short	0x0006
        /*0062*/ 	.short	0x0030
        /*0064*/ 	.byte	0x00, 0xf4, 0x21, 0x00


	//----- nvinfo : EIATTR_KPARAM_INFO
	.align		4
.L_23:
        /*0068*/ 	.byte	0x04, 0x17
        /*006a*/ 	.short	(.L_25 - .L_24)
.L_24:
        /*006c*/ 	.word	0x00000000
        /*0070*/ 	.short	0x0005
        /*0072*/ 	.short	0x0028
        /*0074*/ 	.byte	0x00, 0xf4, 0x21, 0x00


	//----- nvinfo : EIATTR_KPARAM_INFO
	.align		4
.L_25:
        /*0078*/ 	.byte	0x04, 0x17
        /*007a*/ 	.short	(.L_27 - .L_26)
.L_26:
        /*007c*/ 	.word	0x00000000
        /*0080*/ 	.short	0x0004
        /*0082*/ 	.short	0x0020
        /*0084*/ 	.byte	0x00, 0xf4, 0x21, 0x00


	//----- nvinfo : EIATTR_KPARAM_INFO
	.align		4
.L_27:
        /*0088*/ 	.byte	0x04, 0x17
        /*008a*/ 	.short	(.L_29 - .L_28)
.L_28:
        /*008c*/ 	.word	0x00000000
        /*0090*/ 	.short	0x0003
        /*0092*/ 	.short	0x0018
        /*0094*/ 	.byte	0x00, 0xf4, 0x21, 0x00


	//----- nvinfo : EIATTR_KPARAM_INFO
	.align		4
.L_29:
        /*0098*/ 	.byte	0x04, 0x17
        /*009a*/ 	.short	(.L_31 - .L_30)
.L_30:
        /*009c*/ 	.word	0x00000000
        /*00a0*/ 	.short	0x0002
        /*00a2*/ 	.short	0x0010
        /*00a4*/ 	.byte	0x00, 0xf4, 0x21, 0x00


	//----- nvinfo : EIATTR_KPARAM_INFO
	.align		4
.L_31:
        /*00a8*/ 	.byte	0x04, 0x17
        /*00aa*/ 	.short	(.L_33 - .L_32)
.L_32:
        /*00ac*/ 	.word	0x00000000
        /*00b0*/ 	.short	0x0001
        /*00b2*/ 	.short	0x0008
        /*00b4*/ 	.byte	0x00, 0xf4, 0x21, 0x00


	//----- nvinfo : EIATTR_KPARAM_INFO
	.align		4
.L_33:
        /*00b8*/ 	.byte	0x04, 0x17
        /*00ba*/ 	.short	(.L_35 - .L_34)
.L_34:
        /*00bc*/ 	.word	0x00000000
        /*00c0*/ 	.short	0x0000
        /*00c2*/ 	.short	0x0000
        /*00c4*/ 	.byte	0x00, 0xf4, 0x21, 0x00


	//----- nvinfo : EIATTR_SPARSE_MMA_MASK
	.align		4
.L_35:
        /*00c8*/ 	.byte	0x03, 0x50
        /*00ca*/ 	.short	0x0000


	//----- nvinfo : EIATTR_MAXREG_COUNT
	.align		4
        /*00cc*/ 	.byte	0x03, 0x1b
        /*00ce*/ 	.short	0x00ff


	//----- nvinfo : EIATTR_EXIT_INSTR_OFFSETS
	.align		4
        /*00d0*/ 	.byte	0x04, 0x1c
        /*00d2*/ 	.short	(.L_37 - .L_36)


	//   ....[0]....
.L_36:
        /*00d4*/ 	.word	0x000005b0


	//----- nvinfo : EIATTR_REQNTID
	.align		4
.L_37:
        /*00d8*/ 	.byte	0x04, 0x10
        /*00da*/ 	.short	(.L_39 - .L_38)
.L_38:
        /*00dc*/ 	.word	0x00000080
        /*00e0*/ 	.word	0x00000001
        /*00e4*/ 	.word	0x00000001


	//----- nvinfo : EIATTR_CBANK_PARAM_SIZE
	.align		4
.L_39:
        /*00e8*/ 	.byte	0x03, 0x19
        /*00ea*/ 	.short	0x005c


	//----- nvinfo : EIATTR_PARAM_CBANK
	.align		4
        /*00ec*/ 	.byte	0x04, 0x0a
        /*00ee*/ 	.short	(.L_41 - .L_40)
	.align		4
.L_40:
        /*00f0*/ 	.word	index@(.nv.constant0.triton_poi_fused__native_batch_norm_legit_no_training_add_relu_35)
        /*00f4*/ 	.short	0x0210
        /*00f6*/ 	.short	0x005c


	//----- nvinfo : EIATTR_SW_WAR
	.align		4
.L_41:
        /*00f8*/ 	.byte	0x04, 0x36
        /*00fa*/ 	.short	(.L_43 - .L_42)
.L_42:
        /*00fc*/ 	.word	0x00000008
.L_43:


//--------------------- .nv.callgraph             --------------------------
	.section	.nv.callgraph,"",@"SHT_CUDA_CALLGRAPH"
	.align	4
	.sectionentsize	8
	.align		4
        /*0000*/ 	.word	0x00000000
	.align		4
        /*0004*/ 	.word	0xffffffff
	.align		4
        /*0008*/ 	.word	0x00000000
	.align		4
        /*000c*/ 	.word	0xfffffffe
	.align		4
        /*0010*/ 	.word	0x00000000
	.align		4
        /*0014*/ 	.word	0xfffffffd
	.align		4
        /*0018*/ 	.word	0x00000000
	.align		4
        /*001c*/ 	.word	0xfffffffc


//--------------------- .nv.constant4             --------------------------
	.section	.nv.constant4,"a",@progbits
	.align	8
	.align		8
.nv.constant4:
        /*0000*/ 	.dword	_$_str
	.align		8
        /*0008*/ 	.dword	_$_str_$_2


//--------------------- .text.triton_poi_fused__native_batch_norm_legit_no_training_add_relu_35 --------------------------
	.section	.text.triton_poi_fused__native_batch_norm_legit_no_training_add_relu_35,"ax",@progbits
	.align	128
        .global         triton_poi_fused__native_batch_norm_legit_no_training_add_relu_35
        .type           triton_poi_fused__native_batch_norm_legit_no_training_add_relu_35,@function
        .size           triton_poi_fused__native_batch_norm_legit_no_training_add_relu_35,(.L_x_1 - triton_poi_fused__native_batch_norm_legit_no_training_add_relu_35)
        .other          triton_poi_fused__native_batch_norm_legit_no_training_add_relu_35,@"STO_CUDA_ENTRY STV_DEFAULT"
triton_poi_fused__native_batch_norm_legit_no_training_add_relu_35:
.text.triton_poi_fused__native_batch_norm_legit_no_training_add_relu_35:
[----:B------:R-:W-:Y:S01]  /*0000*/  LDC R1, c[0x0][0x28] ;  /* 0x00000a00ff017b82 */ /* 0x000fe20000000800 */
[----:B------:R-:W1:Y:S07]  /*0010*/  S2R R0, SR_TID.X ;  /* 0x0000000000007919 */ /* 0x000e6e0000002100 */
[----:B------:R-:W2:Y:S01]  /*0020*/  LDC.64 R2, c[0x0][0x220] ;  /* 0x00008800ff027b82 */ /* 0x000ea20000000a00 */
[----:B------:R-:W-:Y:S01]  /*0030*/  ULDC.64 UR4, c[0x0][0x208] ;  /* 0x0000820000047ab9 */ /* 0x000fe20000000a00 */
[----:B------:R-:W3:Y:S06]  /*0040*/  S2R R13, SR_CTAID.X ;  /* 0x00000000000d7919 */ /* 0x000eec0000002500 */
[----:B------:R-:W4:Y:S08]  /*0050*/  LDC.64 R18, c[0x0][0x248] ;  /* 0x00009200ff127b82 */ /* 0x000f300000000a00 */
[----:B------:R-:W5:Y:S08]  /*0060*/  LDC.64 R22, c[0x0][0x210] ;  /* 0x00008400ff167b82 */ /* 0x000f700000000a00 */
[----:B------:R-:W4:Y:S01]  /*0070*/  LDC.64 R20, c[0x0][0x218] ;  /* 0x00008600ff147b82 */ /* 0x000f220000000a00 */
[----:B-1----:R-:W-:-:S07]  /*0080*/  SHF.L.U32 R0, R0, 0x1, RZ ;  /* 0x0000000100007819 */ /* 0x002fce00000006ff */
[----:B------:R-:W1:Y:S01]  /*0090*/  LDC.64 R24, c[0x0][0x240] ;  /* 0x00009000ff187b82 */ /* 0x000e620000000a00 */
[----:B---3--:R-:W-:Y:S02]  /*00a0*/  SHF.R.S32.HI R4, RZ, 0x17, R13 ;  /* 0x00000017ff047819 */ /* 0x008fe4000001140d */
[----:B------:R-:W-:Y:S02]  /*00b0*/  LOP3.LUT R0, R0, 0xfe, RZ, 0xc0, !PT ;  /* 0x000000fe00007812 */ /* 0x000fe400078ec0ff */
[----:B------:R-:W-:-:S03]  /*00c0*/  SGXT R4, R4, 0x1 ;  /* 0x000000010404781a */ /* 0x000fc60000000200 */
[----:B------:R-:W3:Y:S01]  /*00d0*/  LDC.64 R8, c[0x0][0x238] ;  /* 0x00008e00ff087b82 */ /* 0x000ee20000000a00 */
[----:B------:R-:W-:-:S04]  /*00e0*/  LEA R13, R13, R0, 0x8 ;  /* 0x000000000d0d7211 */ /* 0x000fc800078e40ff */
[----:B------:R-:W-:-:S03]  /*00f0*/  LEA.HI R4, R4, R13, RZ, 0x4 ;  /* 0x0000000d04047211 */ /* 0x000fc600078f20ff */
[----:B------:R-:W1:Y:S01]  /*0100*/  LDC.64 R16, c[0x0][0x228] ;  /* 0x00008a00ff107b82 */ /* 0x000e620000000a00 */
[--C-:B------:R-:W-:Y:S02]  /*0110*/  SHF.R.S32.HI R15, RZ, 0x4, R4.reuse ;  /* 0x00000004ff0f7819 */ /* 0x100fe40000011404 */
[----:B------:R-:W-:-:S04]  /*0120*/  SHF.R.S32.HI R4, RZ, 0x1f, R4 ;  /* 0x0000001fff047819 */ /* 0x000fc80000011404 */
[----:B------:R-:W-:Y:S01]  /*0130*/  LEA.HI R4, R4, R15, RZ, 0x6 ;  /* 0x0000000f04047211 */ /* 0x000fe200078f30ff */
[----:B------:R-:W1:Y:S03]  /*0140*/  LDC.64 R10, c[0x0][0x230] ;  /* 0x00008c00ff0a7b82 */ /* 0x000e660000000a00 */
[----:B------:R-:W-:-:S04]  /*0150*/  LOP3.LUT R4, R4, 0xffffffc0, RZ, 0xc0, !PT ;  /* 0xffffffc004047812 */ /* 0x000fc800078ec0ff */
[----:B------:R-:W-:Y:S01]  /*0160*/  IADD3 R15, R15, -R4, RZ ;  /* 0x800000040f0f7210 */ /* 0x000fe20007ffe0ff */
[----:B------:R-:W1:Y:S04]  /*0170*/  LDC.64 R6, c[0x0][0x250] ;  /* 0x00009400ff067b82 */ /* 0x000e680000000a00 */
[----:B--2---:R-:W-:-:S04]  /*0180*/  IMAD.WIDE R2, R15, 0x4, R2 ;  /* 0x000000040f027825 */ /* 0x004fc800078e0202 */
[C---:B----4-:R-:W-:Y:S01]  /*0190*/  IMAD.WIDE R18, R15.reuse, 0x4, R18 ;  /* 0x000000040f127825 */ /* 0x050fe200078e0212 */
[----:B------:R5:W2:Y:S01]  /*01a0*/  LDG.E.EL R12, desc[UR4][R2.64] ;  /* 0x00000004020c7981 */ /* 0x000aa2000c2e1900 */
[----:B------:R-:W4:Y:S03]  /*01b0*/  LDC.64 R4, c[0x0][0x258] ;  /* 0x00009600ff047b82 */ /* 0x000f260000000a00 */
[----:B------:R1:W2:Y:S01]  /*01c0*/  LDG.E.EL R0, desc[UR4][R18.64] ;  /* 0x0000000412007981 */ /* 0x0002a2000c2e1900 */
[----:B0-----:R-:W-:-:S04]  /*01d0*/  IMAD.WIDE R20, R15, 0x4, R20 ;  /* 0x000000040f147825 */ /* 0x001fc800078e0214 */
[C---:B---3--:R-:W-:Y:S01]  /*01e0*/  IMAD.WIDE R8, R13.reuse, 0x4, R8 ;  /* 0x000000040d087825 */ /* 0x048fe200078e0208 */
[----:B------:R-:W3:Y:S03]  /*01f0*/  LDG.E.EL R14, desc[UR4][R20.64] ;  /* 0x00000004140e7981 */ /* 0x000ee6000c2e1900 */
[----:B-----5:R-:W-:Y:S02]  /*0200*/  IMAD.WIDE R2, R13, 0x4, R22 ;  /* 0x000000040d027825 */ /* 0x020fe400078e0216 */
[----:B------:R-:W5:Y:S02]  /*0210*/  LDG.E.64 R8, desc[UR4][R8.64] ;  /* 0x0000000408087981 */ /* 0x000f64000c1e1b00 */
[C---:B-1----:R-:W-:Y:S02]  /*0220*/  IMAD.WIDE R18, R15.reuse, 0x4, R24 ;  /* 0x000000040f127825 */ /* 0x042fe400078e0218 */
[----:B------:R-:W3:Y:S02]  /*0230*/  LDG.E.64 R2, desc[UR4][R2.64] ;  /* 0x0000000402027981 */ /* 0x000ee4000c1e1b00 */
[----:B------:R-:W-:-:S02]  /*0240*/  IMAD.WIDE R16, R15, 0x4, R16 ;  /* 0x000000040f107825 */ /* 0x000fc400078e0210 */
[----:B------:R-:W5:Y:S02]  /*0250*/  LDG.E.EL R18, desc[UR4][R18.64] ;  /* 0x0000000412127981 */ /* 0x000f64000c2e1900 */
[C---:B------:R-:W-:Y:S02]  /*0260*/  IMAD.WIDE R10, R15.reuse, 0x4, R10 ;  /* 0x000000040f0a7825 */ /* 0x040fe400078e020a */
[----:B------:R-:W3:Y:S02]  /*0270*/  LDG.E.EL R16, desc[UR4][R16.64] ;  /* 0x0000000410107981 */ /* 0x000ee4000c2e1900 */
[C---:B------:R-:W-:Y:S02]  /*0280*/  IMAD.WIDE R6, R15.reuse, 0x4, R6 ;  /* 0x000000040f067825 */ /* 0x040fe400078e0206 */
[----:B------:R-:W3:Y:S02]  /*0290*/  LDG.E.EL R11, desc[UR4][R10.64] ;  /* 0x000000040a0b7981 */ /* 0x000ee4000c2e1900 */
[----:B----4-:R-:W-:-:S02]  /*02a0*/  IMAD.WIDE R4, R15, 0x4, R4 ;  /* 0x000000040f047825 */ /* 0x010fc400078e0204 */
[----:B------:R0:W4:Y:S04]  /*02b0*/  LDG.E.EL R6, desc[UR4][R6.64] ;  /* 0x0000000406067981 */ /* 0x000128000c2e1900 */
[----:B------:R1:W4:Y:S01]  /*02c0*/  LDG.E.EL R15, desc[UR4][R4.64] ;  /* 0x00000004040f7981 */ /* 0x000322000c2e1900 */
[----:B0-----:R-:W-:Y:S01]  /*02d0*/  HFMA2.MMA R7, -RZ, RZ, 1.625, 0 ;  /* 0x3e800000ff077435 */ /* 0x001fe200000001ff */
[----:B-1----:R-:W0:Y:S02]  /*02e0*/  LDC.64 R4, c[0x0][0x260] ;  /* 0x00009800ff047b82 */ /* 0x002e240000000a00 */
[----:B0-----:R-:W-:-:S04]  /*02f0*/  IMAD.WIDE R4, R13, 0x4, R4 ;  /* 0x000000040d047825 */ /* 0x001fc800078e0204 */
[----:B--2---:R-:W-:Y:S01]  /*0300*/  FADD R12, R12, 9.9999997473787516356e-06 ;  /* 0x3727c5ac0c0c7421 */ /* 0x004fe20000000000 */
[----:B------:R-:W-:-:S03]  /*0310*/  FADD R0, R0, 9.9999997473787516356e-06 ;  /* 0x3727c5ac00007421 */ /* 0x000fc60000000000 */
[----:B------:R-:W0:Y:S08]  /*0320*/  MUFU.SQRT R19, R12 ;  /* 0x0000000c00137308 */ /* 0x000e300000002000 */
[----:B------:R-:W1:Y:S01]  /*0330*/  MUFU.SQRT R20, R0 ;  /* 0x0000000000147308 */ /* 0x000e620000002000 */
[C---:B0-----:R-:W-:Y:S02]  /*0340*/  FSETP.GT.AND P0, PT, R19.reuse, 8.50705917302346158658e+37, PT ;  /* 0x7e8000001300780b */ /* 0x041fe40003f04000 */
[----:B------:R-:W-:-:S02]  /*0350*/  FSETP.GEU.AND P2, PT, R19, 1.175494350822287508e-38, PT ;  /* 0x008000001300780b */ /* 0x000fc40003f4e000 */
[C---:B-1----:R-:W-:Y:S02]  /*0360*/  FSETP.GT.AND P1, PT, R20.reuse, 8.50705917302346158658e+37, PT ;  /* 0x7e8000001400780b */ /* 0x042fe40003f24000 */
[----:B------:R-:W-:-:S07]  /*0370*/  FSETP.GEU.AND P3, PT, R20, 1.175494350822287508e-38, PT ;  /* 0x008000001400780b */ /* 0x000fce0003f6e000 */
[----:B------:R-:W-:-:S04]  /*0380*/  @P0 FMUL R19, R19, 0.25 ;  /* 0x3e80000013130820 */ /* 0x000fc80000400000 */
[----:B------:R-:W-:Y:S01]  /*0390*/  @!P2 FMUL R19, R19, 16777216 ;  /* 0x4b8000001313a820 */ /* 0x000fe20000400000 */
[----:B------:R-:W-:-:S04]  /*03a0*/  @P1 FMUL R20, R20, 0.25 ;  /* 0x3e80000014141820 */ /* 0x000fc80000400000 */
[----:B------:R-:W-:Y:S01]  /*03b0*/  @!P3 FMUL R20, R20, 16777216 ;  /* 0x4b8000001414b820 */ /* 0x000fe20000400000 */
[----:B------:R-:W0:Y:S01]  /*03c0*/  MUFU.RCP R19, R19 ;  /* 0x0000001300137308 */ /* 0x000e220000001000 */
[----:B------:R-:W-:-:S07]  /*03d0*/  FSEL R0, R7, 1, P0 ;  /* 0x3f80000007007808 */ /* 0x000fce0000000000 */
[----:B------:R-:W1:Y:S01]  /*03e0*/  MUFU.RCP R20, R20 ;  /* 0x0000001400147308 */ /* 0x000e620000001000 */
[----:B------:R-:W-:Y:S01]  /*03f0*/  FSEL R7, R7, 1, P1 ;  /* 0x3f80000007077808 */ /* 0x000fe20000800000 */
[----:B------:R-:W-:Y:S01]  /*0400*/  @!P2 FMUL R0, R0, 16777216 ;  /* 0x4b8000000000a820 */ /* 0x000fe20000400000 */
[----:B---3--:R-:W-:-:S03]  /*0410*/  FADD R17, R2, -R14 ;  /* 0x8000000e02117221 */ /* 0x008fc60000000000 */
[----:B------:R-:W-:Y:S01]  /*0420*/  @!P3 FMUL R7, R7, 16777216 ;  /* 0x4b8000000707b820 */ /* 0x000fe20000400000 */
[----:B0-----:R-:W-:Y:S01]  /*0430*/  FMUL R0, R19, R0 ;  /* 0x0000000013007220 */ /* 0x001fe20000400000 */
[----:B------:R-:W-:Y:S01]  /*0440*/  FADD R3, R3, -R14 ;  /* 0x8000000e03037221 */ /* 0x000fe20000000000 */
[--C-:B-----5:R-:W-:Y:S01]  /*0450*/  FADD R2, R9, -R18.reuse ;  /* 0x8000001209027221 */ /* 0x120fe20000000000 */
[----:B------:R-:W-:Y:S02]  /*0460*/  FADD R8, R8, -R18 ;  /* 0x8000001208087221 */ /* 0x000fe40000000000 */
[----:B------:R-:W-:Y:S01]  /*0470*/  FMUL R3, R0, R3 ;  /* 0x0000000300037220 */ /* 0x000fe20000400000 */
[----:B-1----:R-:W-:Y:S01]  /*0480*/  FMUL R7, R20, R7 ;  /* 0x0000000714077220 */ /* 0x002fe20000400000 */
[----:B------:R-:W-:-:S03]  /*0490*/  FMUL R0, R0, R17 ;  /* 0x0000001100007220 */ /* 0x000fc60000400000 */
[C---:B------:R-:W-:Y:S01]  /*04a0*/  FMUL R2, R7.reuse, R2 ;  /* 0x0000000207027220 */ /* 0x040fe20000400000 */
[----:B------:R-:W-:Y:S01]  /*04b0*/  FMUL R8, R7, R8 ;  /* 0x0000000807087220 */ /* 0x000fe20000400000 */
[C-C-:B------:R-:W-:Y:S01]  /*04c0*/  FFMA R3, R16.reuse, R3, R11.reuse ;  /* 0x0000000310037223 */ /* 0x140fe2000000000b */
[----:B------:R-:W-:Y:S01]  /*04d0*/  FFMA R0, R16, R0, R11 ;  /* 0x0000000010007223 */ /* 0x000fe2000000000b */
[C-C-:B----4-:R-:W-:Y:S01]  /*04e0*/  FFMA R2, R6.reuse, R2, R15.reuse ;  /* 0x0000000206027223 */ /* 0x150fe2000000000f */
[----:B------:R-:W-:Y:S02]  /*04f0*/  FFMA R8, R6, R8, R15 ;  /* 0x0000000806087223 */ /* 0x000fe4000000000f */
[----:B------:R-:W-:Y:S02]  /*0500*/  FSETP.GEU.AND P2, PT, R3, RZ, PT ;  /* 0x000000ff0300720b */ /* 0x000fe40003f4e000 */
[----:B------:R-:W-:Y:S02]  /*0510*/  FSETP.GEU.AND P0, PT, R0, RZ, PT ;  /* 0x000000ff0000720b */ /* 0x000fe40003f0e000 */
[----:B------:R-:W-:-:S02]  /*0520*/  FSETP.GEU.AND P3, PT, R2, RZ, PT ;  /* 0x000000ff0200720b */ /* 0x000fc40003f6e000 */
[----:B------:R-:W-:Y:S02]  /*0530*/  FSETP.GEU.AND P1, PT, R8, RZ, PT ;  /* 0x000000ff0800720b */ /* 0x000fe40003f2e000 */
[----:B------:R-:W-:Y:S02]  /*0540*/  FSEL R7, R3, RZ, P2 ;  /* 0x000000ff03077208 */ /* 0x000fe40001000000 */
[----:B------:R-:W-:Y:S02]  /*0550*/  FSEL R3, R0, RZ, P0 ;  /* 0x000000ff00037208 */ /* 0x000fe40000000000 */
[----:B------:R-:W-:Y:S02]  /*0560*/  FSEL R2, R2, RZ, P3 ;  /* 0x000000ff02027208 */ /* 0x000fe40001800000 */
[----:B------:R-:W-:-:S03]  /*0570*/  FSEL R8, R8, RZ, P1 ;  /* 0x000000ff08087208 */ /* 0x000fc60000800000 */
[----:B------:R-:W-:Y:S02]  /*0580*/  FADD R7, R2, R7 ;  /* 0x0000000702077221 */ /* 0x000fe40000000000 */
[----:B------:R-:W-:-:S05]  /*0590*/  FADD R6, R8, R3 ;  /* 0x0000000308067221 */ /* 0x000fca0000000000 */
[----:B------:R-:W-:Y:S01]  /*05a0*/  STG.E.64 desc[UR4][R4.64], R6 ;  /* 0x0000000604007986 */ /* 0x000fe2000c101b04 */
[----:B------:R-:W-:Y:S05]  /*05b0*/  EXIT ;  /* 0x000000000000794d */ /* 0x000fea0003800000 */
.L_x_0:
[----:B------:R-:W-:-:S00]  /*05c0*/  BRA `(.L_x_0) ;  /* 0xfffffffc00fc7947 */ /* 0x000fc0000383ffff */
[----:B------:R-:W-:-:S00]  /*05d0*/  NOP ;  /* 0x0000000000007918 */ /* 0x000fc00000000000 */
        /* <DEDUP_REMOVED lines=10> */
.L_x_1:


//--------------------- .nv.global.init           --------------------------
	.section	.nv.global.init,"aw",@progbits
.nv.global.init:
	.type		_$_str,@object
	.size		_$_str,(_$_str_$_2 - _$_str)
_$_str:
        /*0000*/ 	.byte	0x5f, 0x5f, 0x43, 0x55, 0x44, 0x41, 0x5f, 0x46, 0x54, 0x5a, 0x00
	.type		_$_str_$_2,@object
	.size		_$_str_$_2,(.L_1 - _$_str_$_2)
_$_str_$_2:
        /*000b*/ 	.byte	0x5f, 0x5f, 0x43, 0x55, 0x44, 0x41, 0x5f, 0x50, 0x52, 0x45, 0x43, 0x5f, 0x53, 0x51, 0x52, 0x54
        /*001b*/ 	.byte	0x00
.L_1:


//--------------------- .nv.constant0.triton_poi_fused__native_batch_norm_legit_no_training_add_relu_35 --------------------------
	.section	.nv.constant0.triton_poi_fused__native_batch_norm_legit_no_training_add_relu_35,"a",@progbits
	.sectionflags	@""
	.align	4
.nv.constant0.triton_poi_fused__native_batch_norm_legit_no_training_add_relu_35:
	.zero		620
